	.headerflags	@"EF_CUDA_TEXMODE_UNIFIED EF_CUDA_64BIT_ADDRESS EF_CUDA_SM89 EF_CUDA_VIRTUAL_SM(EF_CUDA_SM89)"
	.elftype	@"ET_EXEC"


//--------------------- .nv.info                  --------------------------
	.section	.nv.info,"",@"SHT_CUDA_INFO"
	.align	4


	//----- nvinfo : EIATTR_REGCOUNT
	.align		4
        /*0000*/ 	.byte	0x04, 0x2f
        /*0002*/ 	.short	(.L_1 - .L_0)
	.align		4
.L_0:
        /*0004*/ 	.word	index@(triton_per_fused_add_mul_pow_reciprocal_select_sum_unsqueeze_35)
        /*0008*/ 	.word	0x00000012


	//----- nvinfo : EIATTR_FRAME_SIZE
	.align		4
.L_1:
        /*000c*/ 	.byte	0x04, 0x11
        /*000e*/ 	.short	(.L_3 - .L_2)
	.align		4
.L_2:
        /*0010*/ 	.word	index@(triton_per_fused_add_mul_pow_reciprocal_select_sum_unsqueeze_35)
        /*0014*/ 	.word	0x00000000


	//----- nvinfo : EIATTR_MIN_STACK_SIZE
	.align		4
.L_3:
        /*0018*/ 	.byte	0x04, 0x12
        /*001a*/ 	.short	(.L_5 - .L_4)
	.align		4
.L_4:
        /*001c*/ 	.word	index@(triton_per_fused_add_mul_pow_reciprocal_select_sum_unsqueeze_35)
        /*0020*/ 	.word	0x00000000
.L_5:


//--------------------- .nv.info.triton_per_fused_add_mul_pow_reciprocal_select_sum_unsqueeze_35 --------------------------
	.section	.nv.info.triton_per_fused_add_mul_pow_reciprocal_select_sum_unsqueeze_35,"",@"SHT_CUDA_INFO"
	.sectionflags	@""
	.align	4


	//----- nvinfo : EIATTR_CUDA_API_VERSION
	.align		4
        /*0000*/ 	.byte	0x04, 0x37
        /*0002*/ 	.short	(.L_7 - .L_6)
.L_6:
        /*0004*/ 	.word	0x00000080


	//----- nvinfo : EIATTR_PARAM_CBANK
	.align		4
.L_7:
        /*0008*/ 	.byte	0x04, 0x0a
        /*000a*/ 	.short	(.L_9 - .L_8)
	.align		4
.L_8:
        /*000c*/ 	.word	index@(.nv.constant0.triton_per_fused_add_mul_pow_reciprocal_select_sum_unsqueeze_35)
        /*0010*/ 	.short	0x0160
        /*0012*/ 	.short	0x0028


	//----- nvinfo : EIATTR_CBANK_PARAM_SIZE
	.align		4
.L_9:
        /*0014*/ 	.byte	0x03, 0x19
        /*0016*/ 	.short	0x0028


	//----- nvinfo : EIATTR_KPARAM_INFO
	.align		4
        /*0018*/ 	.byte	0x04, 0x17
        /*001a*/ 	.short	(.L_11 - .L_10)
.L_10:
        /*001c*/ 	.word	0x00000000
        /*0020*/ 	.short	0x0004
        /*0022*/ 	.short	0x0020
        /*0024*/ 	.byte	0x00, 0xf4, 0x21, 0x00


	//----- nvinfo : EIATTR_KPARAM_INFO
	.align		4
.L_11:
        /*0028*/ 	.byte	0x04, 0x17
        /*002a*/ 	.short	(.L_13 - .L_12)
.L_12:
        /*002c*/ 	.word	0x00000000
        /*0030*/ 	.short	0x0003
        /*0032*/ 	.short	0x0018
        /*0034*/ 	.byte	0x00, 0xf0, 0x11, 0x00


	//----- nvinfo : EIATTR_KPARAM_INFO
	.align		4
.L_13:
        /*0038*/ 	.byte	0x04, 0x17
        /*003a*/ 	.short	(.L_15 - .L_14)
.L_14:
        /*003c*/ 	.word	0x00000000
        /*0040*/ 	.short	0x0002
        /*0042*/ 	.short	0x0010
        /*0044*/ 	.byte	0x00, 0xf4, 0x21, 0x00


	//----- nvinfo : EIATTR_KPARAM_INFO
	.align		4
.L_15:
        /*0048*/ 	.byte	0x04, 0x17
        /*004a*/ 	.short	(.L_17 - .L_16)
.L_16:
        /*004c*/ 	.word	0x00000000
        /*0050*/ 	.short	0x0001
        /*0052*/ 	.short	0x0008
        /*0054*/ 	.byte	0x00, 0xf4, 0x21, 0x00


	//----- nvinfo : EIATTR_KPARAM_INFO
	.align		4
.L_17:
        /*0058*/ 	.byte	0x04, 0x17
        /*005a*/ 	.short	(.L_19 - .L_18)
.L_18:
        /*005c*/ 	.word	0x00000000
        /*0060*/ 	.short	0x0000
        /*0062*/ 	.short	0x0000
        /*0064*/ 	.byte	0x00, 0xf4, 0x21, 0x00


	//----- nvinfo : EIATTR_MAXREG_COUNT
	.align		4
.L_19:
        /*0068*/ 	.byte	0x03, 0x1b
        /*006a*/ 	.short	0x00ff


	//----- nvinfo : EIATTR_COOP_GROUP_MASK_REGIDS
	.align		4
        /*006c*/ 	.byte	0x04, 0x29
        /*006e*/ 	.short	(.L_21 - .L_20)


	//   ....[0]....
.L_20:
        /*0070*/ 	.word	0xffffffff


	//   ....[1]....
        /*0074*/ 	.word	0xffffffff


	//   ....[2]....
        /*0078*/ 	.word	0xffffffff


	//   ....[3]....
        /*007c*/ 	.word	0xffffffff


	//   ....[4]....
        /*0080*/ 	.word	0xffffffff


	//   ....[5]....
        /*0084*/ 	.word	0xffffffff


	//----- nvinfo : EIATTR_COOP_GROUP_INSTR_OFFSETS
	.align		4
.L_21:
        /*0088*/ 	.byte	0x04, 0x28
        /*008a*/ 	.short	(.L_23 - .L_22)


	//   ....[0]....
.L_22:
        /*008c*/ 	.word	0x000000c0


	//   ....[1]....
        /*0090*/ 	.word	0x000000f0


	//   ....[2]....
        /*0094*/ 	.word	0x00000110


	//   ....[3]....
        /*0098*/ 	.word	0x00000130


	//   ....[4]....
        /*009c*/ 	.word	0x00000150


	//   ....[5]....
        /*00a0*/ 	.word	0x000001d0


	//----- nvinfo : EIATTR_EXIT_INSTR_OFFSETS
	.align		4
.L_23:
        /*00a4*/ 	.byte	0x04, 0x1c
        /*00a6*/ 	.short	(.L_25 - .L_24)


	//   ....[0]....
.L_24:
        /*00a8*/ 	.word	0x00000340


	//----- nvinfo : EIATTR_REQNTID
	.align		4
.L_25:
        /*00ac*/ 	.byte	0x04, 0x10
        /*00ae*/ 	.short	(.L_27 - .L_26)
.L_26:
        /*00b0*/ 	.word	0x00000040
        /*00b4*/ 	.word	0x00000001
        /*00b8*/ 	.word	0x00000001
.L_27:


//--------------------- .nv.callgraph             --------------------------
	.section	.nv.callgraph,"",@"SHT_CUDA_CALLGRAPH"
	.align	4
	.sectionentsize	8
	.align		4
        /*0000*/ 	.word	0x00000000
	.align		4
        /*0004*/ 	.word	0xffffffff
	.align		4
        /*0008*/ 	.word	0x00000000
	.align		4
        /*000c*/ 	.word	0xfffffffe
	.align		4
        /*0010*/ 	.word	0x00000000
	.align		4
        /*0014*/ 	.word	0xfffffffd
	.align		4
        /*0018*/ 	.word	0x00000000
	.align		4
        /*001c*/ 	.word	0xfffffffc


//--------------------- .nv.rel.action            --------------------------
	.section	.nv.rel.action,"",@"SHT_CUDA_RELOCINFO"
	.align	8
	.sectionentsize	8
        /*0000*/ 	.byte	0x73, 0x00, 0x00, 0x00, 0x00, 0x00, 0x00, 0x00, 0x00, 0x00, 0x00, 0x11, 0x25, 0x00, 0x05, 0x36


//--------------------- .nv.constant0.triton_per_fused_add_mul_pow_reciprocal_select_sum_unsqueeze_35 --------------------------
	.section	.nv.constant0.triton_per_fused_add_mul_pow_reciprocal_select_sum_unsqueeze_35,"a",@progbits
	.sectionflags	@""
	.align	4
.nv.constant0.triton_per_fused_add_mul_pow_reciprocal_select_sum_unsqueeze_35:
	.zero		392


//--------------------- .text.triton_per_fused_add_mul_pow_reciprocal_select_sum_unsqueeze_35 --------------------------
	.section	.text.triton_per_fused_add_mul_pow_reciprocal_select_sum_unsqueeze_35,"ax",@progbits
	.sectionflags	@"SHF_BARRIERS=1"
	.sectioninfo	@"SHI_REGISTERS=18"
	.align	128
        .global         triton_per_fused_add_mul_pow_reciprocal_select_sum_unsqueeze_35
        .type           triton_per_fused_add_mul_pow_reciprocal_select_sum_unsqueeze_35,@function
        .size           triton_per_fused_add_mul_pow_reciprocal_select_sum_unsqueeze_35,(.L_x_1 - triton_per_fused_add_mul_pow_reciprocal_select_sum_unsqueeze_35)
        .other          triton_per_fused_add_mul_pow_reciprocal_select_sum_unsqueeze_35,@"STO_CUDA_ENTRY STV_DEFAULT"
triton_per_fused_add_mul_pow_reciprocal_select_sum_unsqueeze_35:
.text.triton_per_fused_add_mul_pow_reciprocal_select_sum_unsqueeze_35:
[----:B------:R-:W-:Y:S02]  /*0000*/  MOV R1, c[0x0][0x28] ;  /* 0x00000a0000017a02 */ /* 0x000fe40000000f00 */
[----:B------:R-:W0:Y:S01]  /*0010*/  S2R R13, SR_TID.X ;  /* 0x00000000000d7919 */ /* 0x000e220000002100 */
[----:B------:R-:W-:Y:S01]  /*0020*/  MOV R15, 0x4 ;  /* 0x00000004000f7802 */ /* 0x000fe20000000f00 */
[----:B------:R-:W-:Y:S01]  /*0030*/  ULDC.64 UR4, c[0x0][0x118] ;  /* 0x0000460000047ab9 */ /* 0x000fe20000000a00 */
[----:B0-----:R-:W-:-:S05]  /*0040*/  LOP3.LUT R4, R13, 0x3f, RZ, 0xc0, !PT ;  /* 0x0000003f0d047812 */ /* 0x001fca00078ec0ff */
[----:B------:R-:W-:-:S05]  /*0050*/  IMAD.WIDE.U32 R2, R4, R15, c[0x0][0x168] ;  /* 0x00005a0004027625 */ /* 0x000fca00078e000f */
[----:B------:R0:W2:Y:S01]  /*0060*/  LDG.E R0, [R2.64+0x1d00] ;  /* 0x001d000402007981 */ /* 0x0000a2000c1e1900 */
[C---:B------:R-:W-:Y:S02]  /*0070*/  LOP3.LUT P0, RZ, R13.reuse, 0x1f, RZ, 0xc0, !PT ;  /* 0x0000001f0dff7812 */ /* 0x040fe4000780c0ff */
[----:B------:R-:W-:Y:S02]  /*0080*/  ISETP.GE.AND P1, PT, R13, 0x2, PT ;  /* 0x000000020d00780c */ /* 0x000fe40003f26270 */
[----:B0-----:R-:W-:-:S04]  /*0090*/  SHF.R.U32.HI R2, RZ, 0x3, R13 ;  /* 0x00000003ff027819 */ /* 0x001fc8000001160d */
[----:B------:R-:W-:Y:S01]  /*00a0*/  LOP3.LUT R3, R2, 0x4, RZ, 0xc0, !PT ;  /* 0x0000000402037812 */ /* 0x000fe200078ec0ff */
[----:B--2---:R-:W-:-:S06]  /*00b0*/  FMUL R5, R0, R0 ;  /* 0x0000000000057220 */ /* 0x004fcc0000400000 */
[----:B------:R-:W0:Y:S02]  /*00c0*/  SHFL.BFLY PT, R5, R5, 0x10, 0x1f ;  /* 0x0e001f0005057f89 */ /* 0x000e2400000e0000 */
[----:B0-----:R-:W-:Y:S01]  /*00d0*/  FFMA R6, R0, R0, R5 ;  /* 0x0000000000067223 */ /* 0x001fe20000000005 */
[----:B------:R-:W-:-:S04]  /*00e0*/  LOP3.LUT R5, R13, 0x1, RZ, 0xc0, !PT ;  /* 0x000000010d057812 */ /* 0x000fc800078ec0ff */
[----:B------:R-:W0:Y:S02]  /*00f0*/  SHFL.BFLY PT, R7, R6, 0x8, 0x1f ;  /* 0x0d001f0006077f89 */ /* 0x000e2400000e0000 */
[----:B0-----:R-:W-:-:S05]  /*0100*/  FADD R7, R6, R7 ;  /* 0x0000000706077221 */ /* 0x001fca0000000000 */
[----:B------:R-:W0:Y:S02]  /*0110*/  SHFL.BFLY PT, R8, R7, 0x4, 0x1f ;  /* 0x0c801f0007087f89 */ /* 0x000e2400000e0000 */
[----:B0-----:R-:W-:-:S05]  /*0120*/  FADD R8, R7, R8 ;  /* 0x0000000807087221 */ /* 0x001fca0000000000 */
[----:B------:R-:W0:Y:S02]  /*0130*/  SHFL.BFLY PT, R9, R8, 0x2, 0x1f ;  /* 0x0c401f0008097f89 */ /* 0x000e2400000e0000 */
[----:B0-----:R-:W-:-:S05]  /*0140*/  FADD R9, R8, R9 ;  /* 0x0000000908097221 */ /* 0x001fca0000000000 */
[----:B------:R-:W0:Y:S02]  /*0150*/  SHFL.BFLY PT, R10, R9, 0x1, 0x1f ;  /* 0x0c201f00090a7f89 */ /* 0x000e2400000e0000 */
[----:B0-----:R-:W-:-:S05]  /*0160*/  FADD R10, R9, R10 ;  /* 0x0000000a090a7221 */ /* 0x001fca0000000000 */
[----:B------:R0:W-:Y:S04]  /*0170*/  @!P0 STS [R3], R10 ;  /* 0x0000000a03008388 */ /* 0x0001e80000000800 */
[----:B------:R-:W-:Y:S01]  /*0180*/  BAR.SYNC.DEFER_BLOCKING 0x0 ;  /* 0x0000000000007b1d */ /* 0x000fe20000010000 */
[----:B------:R-:W-:-:S04]  /*0190*/  ISETP.NE.U32.AND P0, PT, R5, 0x1, PT ;  /* 0x000000010500780c */ /* 0x000fc80003f05070 */
[----:B------:R-:W-:Y:S02]  /*01a0*/  ISETP.LT.AND P0, PT, R13, 0x2, P0 ;  /* 0x000000020d00780c */ /* 0x000fe40000701270 */
[----:B0-----:R-:W-:Y:S01]  /*01b0*/  MOV R3, 0x3e800000 ;  /* 0x3e80000000037802 */ /* 0x001fe20000000f00 */
[----:B------:R-:W0:Y:S04]  /*01c0*/  @!P1 LDS R11, [R13.X4] ;  /* 0x000000000d0b9984 */ /* 0x000e280000004800 */
[----:B0-----:R-:W0:Y:S02]  /*01d0*/  SHFL.BFLY PT, R2, R11, 0x1, 0x1f ;  /* 0x0c201f000b027f89 */ /* 0x001e2400000e0000 */
[----:B0-----:R-:W-:-:S05]  /*01e0*/  FADD R2, R11, R2 ;  /* 0x000000020b027221 */ /* 0x001fca0000000000 */
[----:B------:R-:W-:Y:S04]  /*01f0*/  @P0 STS [R13.X4], R2 ;  /* 0x000000020d000388 */ /* 0x000fe80000004800 */
[----:B------:R-:W-:Y:S06]  /*0200*/  BAR.SYNC.DEFER_BLOCKING 0x0 ;  /* 0x0000000000007b1d */ /* 0x000fec0000010000 */
[----:B------:R-:W0:Y:S02]  /*0210*/  LDS R5, [RZ] ;  /* 0x00000000ff057984 */ /* 0x000e240000000800 */
[----:B0-----:R-:W-:-:S02]  /*0220*/  FADD R6, R5, 9.9999999392252902908e-09 ;  /* 0x322bcc7705067421 */ /* 0x001fc40000000000 */
[----:B------:R-:W-:Y:S03]  /*0230*/  BAR.SYNC.DEFER_BLOCKING 0x0 ;  /* 0x0000000000007b1d */ /* 0x000fe60000010000 */
[C---:B------:R-:W-:Y:S02]  /*0240*/  FSETP.GT.AND P1, PT, |R6|.reuse, 8.50705917302346158658e+37, PT ;  /* 0x7e8000000600780b */ /* 0x040fe40003f24200 */
[----:B------:R-:W-:Y:S02]  /*0250*/  FSETP.GEU.AND P0, PT, |R6|, 1.175494350822287508e-38, PT ;  /* 0x008000000600780b */ /* 0x000fe40003f0e200 */
[----:B------:R-:W-:-:S09]  /*0260*/  FSEL R3, R3, 1, P1 ;  /* 0x3f80000003037808 */ /* 0x000fd20000800000 */
[----:B------:R-:W-:Y:S01]  /*0270*/  @P1 FMUL R6, R6, 0.25 ;  /* 0x3e80000006061820 */ /* 0x000fe20000400000 */
[C---:B------:R-:W-:Y:S01]  /*0280*/  ISETP.NE.AND P1, PT, R4.reuse, RZ, PT ;  /* 0x000000ff0400720c */ /* 0x040fe20003f25270 */
[----:B------:R-:W-:Y:S01]  /*0290*/  @!P0 FMUL R3, R3, 16777216 ;  /* 0x4b80000003038820 */ /* 0x000fe20000400000 */
[----:B------:R-:W-:Y:S01]  /*02a0*/  IMAD.WIDE.U32 R4, R4, R15, c[0x0][0x170] ;  /* 0x00005c0004047625 */ /* 0x000fe200078e000f */
[----:B------:R-:W-:-:S06]  /*02b0*/  @!P0 FMUL R6, R6, 16777216 ;  /* 0x4b80000006068820 */ /* 0x000fcc0000400000 */
[----:B------:R-:W0:Y:S04]  /*02c0*/  MUFU.RCP R6, R6 ;  /* 0x0000000600067308 */ /* 0x000e280000001000 */
[----:B------:R-:W-:Y:S01]  /*02d0*/  @!P1 MOV R2, c[0x0][0x160] ;  /* 0x0000580000029a02 */ /* 0x000fe20000000f00 */
[----:B0-----:R-:W-:Y:S01]  /*02e0*/  FMUL R7, R6, R3 ;  /* 0x0000000306077220 */ /* 0x001fe20000400000 */
[----:B------:R-:W-:-:S03]  /*02f0*/  @!P1 MOV R3, c[0x0][0x164] ;  /* 0x0000590000039a02 */ /* 0x000fc60000000f00 */
[----:B------:R-:W-:Y:S02]  /*0300*/  FADD R9, R7, R7 ;  /* 0x0000000707097221 */ /* 0x000fe40000000000 */
[----:B------:R-:W-:Y:S02]  /*0310*/  @!P1 STG.E [R2.64], R7 ;  /* 0x0000000702009986 */ /* 0x000fe4000c101904 */
[----:B------:R-:W-:-:S05]  /*0320*/  FMUL R9, R0, R9 ;  /* 0x0000000900097220 */ /* 0x000fca0000400000 */
[----:B------:R-:W-:Y:S01]  /*0330*/  STG.E [R4.64], R9 ;  /* 0x0000000904007986 */ /* 0x000fe2000c101904 */
[----:B------:R-:W-:Y:S05]  /*0340*/  EXIT ;  /* 0x000000000000794d */ /* 0x000fea0003800000 */
.L_x_0:
[----:B------:R-:W-:-:S00]  /*0350*/  BRA `(.L_x_0) ;  /* 0xfffffff000007947 */ /* 0x000fc0000383ffff */
[----:B------:R-:W-:-:S00]  /*0360*/  NOP ;  /* 0x0000000000007918 */ /* 0x000fc00000000000 */
        /* <DEDUP_REMOVED lines=9> */
.L_x_1:


//--------------------- .nv.shared.triton_per_fused_add_mul_pow_reciprocal_select_sum_unsqueeze_35 --------------------------
	.section	.nv.shared.triton_per_fused_add_mul_pow_reciprocal_select_sum_unsqueeze_35,"aw",@nobits
	.sectionflags	@""
	.align	16
